	.headerflags	@"EF_CUDA_TEXMODE_UNIFIED EF_CUDA_64BIT_ADDRESS EF_CUDA_ACCELERATORS EF_CUDA_SM90 EF_CUDA_VIRTUAL_SM(EF_CUDA_SM90)"
	.elftype	@"ET_EXEC"


//--------------------- .nv.info                  --------------------------
	.section	.nv.info,"",@"SHT_CUDA_INFO"
	.align	4


	//----- nvinfo : EIATTR_REGCOUNT
	.align		4
        /*0000*/ 	.byte	0x04, 0x2f
        /*0002*/ 	.short	(.L_3 - .L_2)
	.align		4
.L_2:
        /*0004*/ 	.word	index@(triton_poi_fused__native_batch_norm_legit_no_training_convolution_relu_105)
        /*0008*/ 	.word	0x00000016


	//----- nvinfo : EIATTR_MIN_STACK_SIZE
	.align		4
.L_3:
        /*000c*/ 	.byte	0x04, 0x12
        /*000e*/ 	.short	(.L_5 - .L_4)
	.align		4
.L_4:
        /*0010*/ 	.word	index@(triton_poi_fused__native_batch_norm_legit_no_training_convolution_relu_105)
        /*0014*/ 	.word	0x00000000


	//----- nvinfo : EIATTR_FRAME_SIZE
	.align		4
.L_5:
        /*0018*/ 	.byte	0x04, 0x11
        /*001a*/ 	.short	(.L_7 - .L_6)
	.align		4
.L_6:
        /*001c*/ 	.word	index@(triton_poi_fused__native_batch_norm_legit_no_training_convolution_relu_105)
        /*0020*/ 	.word	0x00000000


	//----- nvinfo : EIATTR_MIN_STACK_SIZE
	.align		4
.L_7:
        /*0024*/ 	.byte	0x04, 0x12
        /*0026*/ 	.short	(.L_9 - .L_8)
	.align		4
.L_8:
        /*0028*/ 	.word	index@(triton_poi_fused__native_batch_norm_legit_no_training_convolution_relu_105)
        /*002c*/ 	.word	0x00000000
.L_9:


//--------------------- .nv.info.triton_poi_fused__native_batch_norm_legit_no_training_convolution_relu_105 --------------------------
	.section	.nv.info.triton_poi_fused__native_batch_norm_legit_no_training_convolution_relu_105,"",@"SHT_CUDA_INFO"
	.sectionflags	@""
	.align	4


	//----- nvinfo : EIATTR_CUDA_API_VERSION
	.align		4
        /*0000*/ 	.byte	0x04, 0x37
        /*0002*/ 	.short	(.L_11 - .L_10)
.L_10:
        /*0004*/ 	.word	0x0000007c


	//----- nvinfo : EIATTR_KPARAM_INFO
	.align		4
.L_11:
        /*0008*/ 	.byte	0x04, 0x17
        /*000a*/ 	.short	(.L_13 - .L_12)
.L_12:
        /*000c*/ 	.word	0x00000000
        /*0010*/ 	.short	0x0007
        /*0012*/ 	.short	0x0038
        /*0014*/ 	.byte	0x00, 0xf0, 0x11, 0x00


	//----- nvinfo : EIATTR_KPARAM_INFO
	.align		4
.L_13:
        /*0018*/ 	.byte	0x04, 0x17
        /*001a*/ 	.short	(.L_15 - .L_14)
.L_14:
        /*001c*/ 	.word	0x00000000
        /*0020*/ 	.short	0x0006
        /*0022*/ 	.short	0x0030
        /*0024*/ 	.byte	0x00, 0xf4, 0x21, 0x00


	//----- nvinfo : EIATTR_KPARAM_INFO
	.align		4
.L_15:
        /*0028*/ 	.byte	0x04, 0x17
        /*002a*/ 	.short	(.L_17 - .L_16)
.L_16:
        /*002c*/ 	.word	0x00000000
        /*0030*/ 	.short	0x0005
        /*0032*/ 	.short	0x0028
        /*0034*/ 	.byte	0x00, 0xf4, 0x21, 0x00


	//----- nvinfo : EIATTR_KPARAM_INFO
	.align		4
.L_17:
        /*0038*/ 	.byte	0x04, 0x17
        /*003a*/ 	.short	(.L_19 - .L_18)
.L_18:
        /*003c*/ 	.word	0x00000000
        /*0040*/ 	.short	0x0004
        /*0042*/ 	.short	0x0020
        /*0044*/ 	.byte	0x00, 0xf4, 0x21, 0x00


	//----- nvinfo : EIATTR_KPARAM_INFO
	.align		4
.L_19:
        /*0048*/ 	.byte	0x04, 0x17
        /*004a*/ 	.short	(.L_21 - .L_20)
.L_20:
        /*004c*/ 	.word	0x00000000
        /*0050*/ 	.short	0x0003
        /*0052*/ 	.short	0x0018
        /*0054*/ 	.byte	0x00, 0xf4, 0x21, 0x00


	//----- nvinfo : EIATTR_KPARAM_INFO
	.align		4
.L_21:
        /*0058*/ 	.byte	0x04, 0x17
        /*005a*/ 	.short	(.L_23 - .L_22)
.L_22:
        /*005c*/ 	.word	0x00000000
        /*0060*/ 	.short	0x0002
        /*0062*/ 	.short	0x0010
        /*0064*/ 	.byte	0x00, 0xf4, 0x21, 0x00


	//----- nvinfo : EIATTR_KPARAM_INFO
	.align		4
.L_23:
        /*0068*/ 	.byte	0x04, 0x17
        /*006a*/ 	.short	(.L_25 - .L_24)
.L_24:
        /*006c*/ 	.word	0x00000000
        /*0070*/ 	.short	0x0001
        /*0072*/ 	.short	0x0008
        /*0074*/ 	.byte	0x00, 0xf4, 0x21, 0x00


	//----- nvinfo : EIATTR_KPARAM_INFO
	.align		4
.L_25:
        /*0078*/ 	.byte	0x04, 0x17
        /*007a*/ 	.short	(.L_27 - .L_26)
.L_26:
        /*007c*/ 	.word	0x00000000
        /*0080*/ 	.short	0x0000
        /*0082*/ 	.short	0x0000
        /*0084*/ 	.byte	0x00, 0xf4, 0x21, 0x00


	//----- nvinfo : EIATTR_SPARSE_MMA_MASK
	.align		4
.L_27:
        /*0088*/ 	.byte	0x03, 0x50
        /*008a*/ 	.short	0x0000


	//----- nvinfo : EIATTR_MAXREG_COUNT
	.align		4
        /*008c*/ 	.byte	0x03, 0x1b
        /*008e*/ 	.short	0x00ff


	//----- nvinfo : EIATTR_EXIT_INSTR_OFFSETS
	.align		4
        /*0090*/ 	.byte	0x04, 0x1c
        /*0092*/ 	.short	(.L_29 - .L_28)


	//   ....[0]....
.L_28:
        /*0094*/ 	.word	0x000003b0


	//----- nvinfo : EIATTR_REQNTID
	.align		4
.L_29:
        /*0098*/ 	.byte	0x04, 0x10
        /*009a*/ 	.short	(.L_31 - .L_30)
.L_30:
        /*009c*/ 	.word	0x00000080
        /*00a0*/ 	.word	0x00000001
        /*00a4*/ 	.word	0x00000001


	//----- nvinfo : EIATTR_CBANK_PARAM_SIZE
	.align		4
.L_31:
        /*00a8*/ 	.byte	0x03, 0x19
        /*00aa*/ 	.short	0x003c


	//----- nvinfo : EIATTR_PARAM_CBANK
	.align		4
        /*00ac*/ 	.byte	0x04, 0x0a
        /*00ae*/ 	.short	(.L_33 - .L_32)
	.align		4
.L_32:
        /*00b0*/ 	.word	index@(.nv.constant0.triton_poi_fused__native_batch_norm_legit_no_training_convolution_relu_105)
        /*00b4*/ 	.short	0x0210
        /*00b6*/ 	.short	0x003c


	//----- nvinfo : EIATTR_SW_WAR
	.align		4
.L_33:
        /*00b8*/ 	.byte	0x04, 0x36
        /*00ba*/ 	.short	(.L_35 - .L_34)
.L_34:
        /*00bc*/ 	.word	0x00000008
.L_35:


//--------------------- .nv.callgraph             --------------------------
	.section	.nv.callgraph,"",@"SHT_CUDA_CALLGRAPH"
	.align	4
	.sectionentsize	8
	.align		4
        /*0000*/ 	.word	0x00000000
	.align		4
        /*0004*/ 	.word	0xffffffff
	.align		4
        /*0008*/ 	.word	0x00000000
	.align		4
        /*000c*/ 	.word	0xfffffffe
	.align		4
        /*0010*/ 	.word	0x00000000
	.align		4
        /*0014*/ 	.word	0xfffffffd
	.align		4
        /*0018*/ 	.word	0x00000000
	.align		4
        /*001c*/ 	.word	0xfffffffc


//--------------------- .nv.constant4             --------------------------
	.section	.nv.constant4,"a",@progbits
	.align	8
	.align		8
.nv.constant4:
        /*0000*/ 	.dword	_$_str
	.align		8
        /*0008*/ 	.dword	_$_str_$_2


//--------------------- .text.triton_poi_fused__native_batch_norm_legit_no_training_convolution_relu_105 --------------------------
	.section	.text.triton_poi_fused__native_batch_norm_legit_no_training_convolution_relu_105,"ax",@progbits
	.align	128
        .global         triton_poi_fused__native_batch_norm_legit_no_training_convolution_relu_105
        .type           triton_poi_fused__native_batch_norm_legit_no_training_convolution_relu_105,@function
        .size           triton_poi_fused__native_batch_norm_legit_no_training_convolution_relu_105,(.L_x_1 - triton_poi_fused__native_batch_norm_legit_no_training_convolution_relu_105)
        .other          triton_poi_fused__native_batch_norm_legit_no_training_convolution_relu_105,@"STO_CUDA_ENTRY STV_DEFAULT"
triton_poi_fused__native_batch_norm_legit_no_training_convolution_relu_105:
.text.triton_poi_fused__native_batch_norm_legit_no_training_convolution_relu_105:
[----:B------:R-:W-:Y:S01]  /*0000*/  LDC R1, c[0x0][0x28] ;  /* 0x00000a00ff017b82 */ /* 0x000fe20000000800 */
[----:B------:R-:W1:Y:S07]  /*0010*/  S2R R0, SR_TID.X ;  /* 0x0000000000007919 */ /* 0x000e6e0000002100 */
[----:B------:R-:W2:Y:S01]  /*0020*/  LDC.64 R14, c[0x0][0x228] ;  /* 0x00008a00ff0e7b82 */ /* 0x000ea20000000a00 */
[----:B------:R-:W-:Y:S01]  /*0030*/  ULDC.64 UR4, c[0x0][0x208] ;  /* 0x0000820000047ab9 */ /* 0x000fe20000000a00 */
[----:B------:R-:W3:Y:S06]  /*0040*/  S2R R5, SR_CTAID.X ;  /* 0x0000000000057919 */ /* 0x000eec0000002500 */
[----:B------:R-:W4:Y:S08]  /*0050*/  LDC.64 R10, c[0x0][0x218] ;  /* 0x00008600ff0a7b82 */ /* 0x000f300000000a00 */
[----:B------:R-:W5:Y:S08]  /*0060*/  LDC.64 R12, c[0x0][0x220] ;  /* 0x00008800ff0c7b82 */ /* 0x000f700000000a00 */
[----:B------:R-:W5:Y:S01]  /*0070*/  LDC.64 R16, c[0x0][0x230] ;  /* 0x00008c00ff107b82 */ /* 0x000f620000000a00 */
[----:B-1----:R-:W-:-:S02]  /*0080*/  SHF.L.U32 R0, R0, 0x1, RZ ;  /* 0x0000000100007819 */ /* 0x002fc400000006ff */
[----:B---3--:R-:W-:Y:S02]  /*0090*/  SHF.R.S32.HI R3, RZ, 0x17, R5 ;  /* 0x00000017ff037819 */ /* 0x008fe40000011405 */
[----:B------:R-:W-:Y:S02]  /*00a0*/  LOP3.LUT R0, R0, 0xfe, RZ, 0xc0, !PT ;  /* 0x000000fe00007812 */ /* 0x000fe400078ec0ff */
[----:B------:R-:W-:Y:S02]  /*00b0*/  SGXT R3, R3, 0x1 ;  /* 0x000000010303781a */ /* 0x000fe40000000200 */
[----:B------:R-:W-:Y:S02]  /*00c0*/  LEA R0, R5, R0, 0x8 ;  /* 0x0000000005007211 */ /* 0x000fe400078e40ff */
[----:B------:R-:W1:Y:S02]  /*00d0*/  LDC.64 R4, c[0x0][0x238] ;  /* 0x00008e00ff047b82 */ /* 0x000e640000000a00 */
[----:B------:R-:W-:-:S04]  /*00e0*/  LEA.HI R3, R3, R0, RZ, 0xa ;  /* 0x0000000003037211 */ /* 0x000fc800078f50ff */
[----:B------:R-:W-:-:S04]  /*00f0*/  SHF.R.S32.HI R3, RZ, 0xa, R3 ;  /* 0x0000000aff037819 */ /* 0x000fc80000011403 */
[----:B------:R-:W-:-:S04]  /*0100*/  LEA.HI R2, R3, R3, RZ, 0x4 ;  /* 0x0000000303027211 */ /* 0x000fc800078f20ff */
[----:B------:R-:W-:-:S04]  /*0110*/  LOP3.LUT R2, R2, 0xfffffff0, RZ, 0xc0, !PT ;  /* 0xfffffff002027812 */ /* 0x000fc800078ec0ff */
[----:B------:R-:W-:Y:S02]  /*0120*/  IADD3 R19, R3, -R2, RZ ;  /* 0x8000000203137210 */ /* 0x000fe40007ffe0ff */
[----:B------:R-:W3:Y:S03]  /*0130*/  LDC.64 R2, c[0x0][0x210] ;  /* 0x00008400ff027b82 */ /* 0x000ee60000000a00 */
[----:B--2---:R-:W-:-:S05]  /*0140*/  IMAD.WIDE R14, R19, 0x4, R14 ;  /* 0x00000004130e7825 */ /* 0x004fca00078e020e */
[----:B------:R2:W2:Y:S01]  /*0150*/  LDG.E.EL R18, desc[UR4][R14.64] ;  /* 0x000000040e127981 */ /* 0x0004a2000c2e1900 */
[----:B----4-:R-:W-:-:S04]  /*0160*/  IMAD.WIDE R10, R19, 0x4, R10 ;  /* 0x00000004130a7825 */ /* 0x010fc800078e020a */
[----:B-----5:R-:W-:Y:S01]  /*0170*/  IMAD.WIDE R12, R19, 0x4, R12 ;  /* 0x00000004130c7825 */ /* 0x020fe200078e020c */
[----:B------:R4:W5:Y:S04]  /*0180*/  LDG.E.EL R8, desc[UR4][R10.64] ;  /* 0x000000040a087981 */ /* 0x000968000c2e1900 */
[----:B------:R-:W5:Y:S01]  /*0190*/  LDG.E.EL R9, desc[UR4][R12.64] ;  /* 0x000000040c097981 */ /* 0x000f62000c2e1900 */
[----:B---3--:R-:W-:-:S05]  /*01a0*/  IMAD.WIDE R2, R0, 0x4, R2 ;  /* 0x0000000400027825 */ /* 0x008fca00078e0202 */
[----:B------:R-:W5:Y:S01]  /*01b0*/  LDG.E.64 R6, desc[UR4][R2.64] ;  /* 0x0000000402067981 */ /* 0x000f62000c1e1b00 */
[----:B0-2---:R-:W-:-:S04]  /*01c0*/  IMAD.WIDE R14, R19, 0x4, R16 ;  /* 0x00000004130e7825 */ /* 0x005fc800078e0210 */
[----:B-1----:R-:W-:Y:S02]  /*01d0*/  IMAD.WIDE R16, R19, 0x4, R4 ;  /* 0x0000000413107825 */ /* 0x002fe400078e0204 */
[----:B------:R-:W2:Y:S01]  /*01e0*/  LDG.E.EL R14, desc[UR4][R14.64] ;  /* 0x000000040e0e7981 */ /* 0x000ea2000c2e1900 */
[----:B----4-:R-:W-:Y:S01]  /*01f0*/  HFMA2.MMA R10, -RZ, RZ, 1.625, 0 ;  /* 0x3e800000ff0a7435 */ /* 0x010fe200000001ff */
[----:B------:R-:W0:Y:S02]  /*0200*/  LDC.64 R4, c[0x0][0x240] ;  /* 0x00009000ff047b82 */ /* 0x000e240000000a00 */
[----:B------:R-:W2:Y:S01]  /*0210*/  LDG.E.EL R17, desc[UR4][R16.64] ;  /* 0x0000000410117981 */ /* 0x000ea2000c2e1900 */
[----:B0-----:R-:W-:-:S04]  /*0220*/  IMAD.WIDE R4, R0, 0x4, R4 ;  /* 0x0000000400047825 */ /* 0x001fc800078e0204 */
[----:B------:R-:W-:-:S04]  /*0230*/  FADD R18, R18, 9.9999997473787516356e-06 ;  /* 0x3727c5ac12127421 */ /* 0x000fc80000000000 */
[----:B------:R-:W0:Y:S02]  /*0240*/  MUFU.SQRT R19, R18 ;  /* 0x0000001200137308 */ /* 0x000e240000002000 */
[C---:B0-----:R-:W-:Y:S02]  /*0250*/  FSETP.GT.AND P0, PT, R19.reuse, 8.50705917302346158658e+37, PT ;  /* 0x7e8000001300780b */ /* 0x041fe40003f04000 */
[----:B------:R-:W-:-:S11]  /*0260*/  FSETP.GEU.AND P1, PT, R19, 1.175494350822287508e-38, PT ;  /* 0x008000001300780b */ /* 0x000fd60003f2e000 */
[----:B------:R-:W-:-:S04]  /*0270*/  @P0 FMUL R19, R19, 0.25 ;  /* 0x3e80000013130820 */ /* 0x000fc80000400000 */
[----:B------:R-:W-:-:S06]  /*0280*/  @!P1 FMUL R19, R19, 16777216 ;  /* 0x4b80000013139820 */ /* 0x000fcc0000400000 */
[----:B------:R-:W0:Y:S01]  /*0290*/  MUFU.RCP R19, R19 ;  /* 0x0000001300137308 */ /* 0x000e220000001000 */
[----:B------:R-:W-:Y:S01]  /*02a0*/  FSEL R10, R10, 1, P0 ;  /* 0x3f8000000a0a7808 */ /* 0x000fe20000000000 */
[--C-:B-----5:R-:W-:Y:S01]  /*02b0*/  FADD R6, R6, R8.reuse ;  /* 0x0000000806067221 */ /* 0x120fe20000000000 */
[----:B------:R-:W-:-:S03]  /*02c0*/  FADD R7, R7, R8 ;  /* 0x0000000807077221 */ /* 0x000fc60000000000 */
[----:B------:R-:W-:Y:S01]  /*02d0*/  @!P1 FMUL R10, R10, 16777216 ;  /* 0x4b8000000a0a9820 */ /* 0x000fe20000400000 */
[C---:B------:R-:W-:Y:S01]  /*02e0*/  FADD R8, -R9.reuse, R6 ;  /* 0x0000000609087221 */ /* 0x040fe20000000100 */
[----:B------:R-:W-:Y:S02]  /*02f0*/  FADD R9, -R9, R7 ;  /* 0x0000000709097221 */ /* 0x000fe40000000100 */
[----:B0-----:R-:W-:-:S04]  /*0300*/  FMUL R10, R19, R10 ;  /* 0x0000000a130a7220 */ /* 0x001fc80000400000 */
[-C--:B------:R-:W-:Y:S01]  /*0310*/  FMUL R8, R8, R10.reuse ;  /* 0x0000000a08087220 */ /* 0x080fe20000400000 */
[----:B------:R-:W-:-:S03]  /*0320*/  FMUL R10, R9, R10 ;  /* 0x0000000a090a7220 */ /* 0x000fc60000400000 */
[C-C-:B--2---:R-:W-:Y:S01]  /*0330*/  FFMA R8, R14.reuse, R8, R17.reuse ;  /* 0x000000080e087223 */ /* 0x144fe20000000011 */
[----:B------:R-:W-:-:S04]  /*0340*/  FFMA R10, R14, R10, R17 ;  /* 0x0000000a0e0a7223 */ /* 0x000fc80000000011 */
[----:B------:R-:W-:Y:S02]  /*0350*/  FSETP.GEU.AND P0, PT, R8, RZ, PT ;  /* 0x000000ff0800720b */ /* 0x000fe40003f0e000 */
[----:B------:R-:W-:Y:S02]  /*0360*/  FSETP.GEU.AND P1, PT, R10, RZ, PT ;  /* 0x000000ff0a00720b */ /* 0x000fe40003f2e000 */
[----:B------:R-:W-:Y:S02]  /*0370*/  FSEL R8, R8, RZ, P0 ;  /* 0x000000ff08087208 */ /* 0x000fe40000000000 */
[----:B------:R-:W-:Y:S01]  /*0380*/  FSEL R9, R10, RZ, P1 ;  /* 0x000000ff0a097208 */ /* 0x000fe20000800000 */
[----:B------:R-:W-:Y:S04]  /*0390*/  STG.E.64 desc[UR4][R2.64], R6 ;  /* 0x0000000602007986 */ /* 0x000fe8000c101b04 */
[----:B------:R-:W-:Y:S01]  /*03a0*/  STG.E.64 desc[UR4][R4.64], R8 ;  /* 0x0000000804007986 */ /* 0x000fe2000c101b04 */
[----:B------:R-:W-:Y:S05]  /*03b0*/  EXIT ;  /* 0x000000000000794d */ /* 0x000fea0003800000 */
.L_x_0:
[----:B------:R-:W-:-:S00]  /*03c0*/  BRA `(.L_x_0) ;  /* 0xfffffffc00fc7947 */ /* 0x000fc0000383ffff */
[----:B------:R-:W-:-:S00]  /*03d0*/  NOP ;  /* 0x0000000000007918 */ /* 0x000fc00000000000 */
        /* <DEDUP_REMOVED lines=10> */
.L_x_1:


//--------------------- .nv.global.init           --------------------------
	.section	.nv.global.init,"aw",@progbits
.nv.global.init:
	.type		_$_str,@object
	.size		_$_str,(_$_str_$_2 - _$_str)
_$_str:
        /*0000*/ 	.byte	0x5f, 0x5f, 0x43, 0x55, 0x44, 0x41, 0x5f, 0x46, 0x54, 0x5a, 0x00
	.type		_$_str_$_2,@object
	.size		_$_str_$_2,(.L_1 - _$_str_$_2)
_$_str_$_2:
        /*000b*/ 	.byte	0x5f, 0x5f, 0x43, 0x55, 0x44, 0x41, 0x5f, 0x50, 0x52, 0x45, 0x43, 0x5f, 0x53, 0x51, 0x52, 0x54
        /*001b*/ 	.byte	0x00
.L_1:


//--------------------- .nv.constant0.triton_poi_fused__native_batch_norm_legit_no_training_convolution_relu_105 --------------------------
	.section	.nv.constant0.triton_poi_fused__native_batch_norm_legit_no_training_convolution_relu_105,"a",@progbits
	.sectionflags	@""
	.align	4
.nv.constant0.triton_poi_fused__native_batch_norm_legit_no_training_convolution_relu_105:
	.zero		588
